//
// Generated by NVIDIA NVVM Compiler
//
// Compiler Build ID: CL-36424714
// Cuda compilation tools, release 13.0, V13.0.88
// Based on NVVM 20.0.0
//

.version 9.0
.target sm_100
.address_size 64

	// .globl	_Z20matrixMultiplicationPfS_S_

.visible .entry _Z20matrixMultiplicationPfS_S_(
	.param .u64 .ptr .align 1 _Z20matrixMultiplicationPfS_S__param_0,
	.param .u64 .ptr .align 1 _Z20matrixMultiplicationPfS_S__param_1,
	.param .u64 .ptr .align 1 _Z20matrixMultiplicationPfS_S__param_2
)
{
	.reg .pred 	%p<2>;
	.reg .b32 	%r<9>;
	.reg .b32 	%f<52>;
	.reg .b64 	%rd<21>;

	ld.param.u64 	%rd8, [_Z20matrixMultiplicationPfS_S__param_0];
	ld.param.u64 	%rd9, [_Z20matrixMultiplicationPfS_S__param_1];
	ld.param.u64 	%rd7, [_Z20matrixMultiplicationPfS_S__param_2];
	cvta.to.global.u64 	%rd10, %rd9;
	cvta.to.global.u64 	%rd11, %rd8;
	mov.u32 	%r1, %ctaid.x;
	mov.u32 	%r2, %tid.x;
	mul.wide.u32 	%rd12, %r1, 4096;
	add.s64 	%rd13, %rd12, %rd11;
	add.s64 	%rd20, %rd13, 32;
	mul.wide.u32 	%rd14, %r2, 4;
	add.s64 	%rd15, %rd14, %rd10;
	add.s64 	%rd19, %rd15, 32768;
	mov.f32 	%f51, 0f00000000;
	mov.b32 	%r8, 0;
$L__BB0_1:
	ld.global.f32 	%f4, [%rd20+-32];
	ld.global.f32 	%f5, [%rd19+-32768];
	fma.rn.f32 	%f6, %f4, %f5, %f51;
	ld.global.f32 	%f7, [%rd20+-28];
	ld.global.f32 	%f8, [%rd19+-28672];
	fma.rn.f32 	%f9, %f7, %f8, %f6;
	ld.global.f32 	%f10, [%rd20+-24];
	ld.global.f32 	%f11, [%rd19+-24576];
	fma.rn.f32 	%f12, %f10, %f11, %f9;
	ld.global.f32 	%f13, [%rd20+-20];
	ld.global.f32 	%f14, [%rd19+-20480];
	fma.rn.f32 	%f15, %f13, %f14, %f12;
	ld.global.f32 	%f16, [%rd20+-16];
	ld.global.f32 	%f17, [%rd19+-16384];
	fma.rn.f32 	%f18, %f16, %f17, %f15;
	ld.global.f32 	%f19, [%rd20+-12];
	ld.global.f32 	%f20, [%rd19+-12288];
	fma.rn.f32 	%f21, %f19, %f20, %f18;
	ld.global.f32 	%f22, [%rd20+-8];
	ld.global.f32 	%f23, [%rd19+-8192];
	fma.rn.f32 	%f24, %f22, %f23, %f21;
	ld.global.f32 	%f25, [%rd20+-4];
	ld.global.f32 	%f26, [%rd19+-4096];
	fma.rn.f32 	%f27, %f25, %f26, %f24;
	ld.global.f32 	%f28, [%rd20];
	ld.global.f32 	%f29, [%rd19];
	fma.rn.f32 	%f30, %f28, %f29, %f27;
	ld.global.f32 	%f31, [%rd20+4];
	ld.global.f32 	%f32, [%rd19+4096];
	fma.rn.f32 	%f33, %f31, %f32, %f30;
	ld.global.f32 	%f34, [%rd20+8];
	ld.global.f32 	%f35, [%rd19+8192];
	fma.rn.f32 	%f36, %f34, %f35, %f33;
	ld.global.f32 	%f37, [%rd20+12];
	ld.global.f32 	%f38, [%rd19+12288];
	fma.rn.f32 	%f39, %f37, %f38, %f36;
	ld.global.f32 	%f40, [%rd20+16];
	ld.global.f32 	%f41, [%rd19+16384];
	fma.rn.f32 	%f42, %f40, %f41, %f39;
	ld.global.f32 	%f43, [%rd20+20];
	ld.global.f32 	%f44, [%rd19+20480];
	fma.rn.f32 	%f45, %f43, %f44, %f42;
	ld.global.f32 	%f46, [%rd20+24];
	ld.global.f32 	%f47, [%rd19+24576];
	fma.rn.f32 	%f48, %f46, %f47, %f45;
	ld.global.f32 	%f49, [%rd20+28];
	ld.global.f32 	%f50, [%rd19+28672];
	fma.rn.f32 	%f51, %f49, %f50, %f48;
	add.s32 	%r8, %r8, 16;
	add.s64 	%rd20, %rd20, 64;
	add.s64 	%rd19, %rd19, 65536;
	setp.ne.s32 	%p1, %r8, 1024;
	@%p1 bra 	$L__BB0_1;
	cvta.to.global.u64 	%rd16, %rd7;
	shl.b32 	%r6, %r1, 10;
	or.b32  	%r7, %r6, %r2;
	mul.wide.u32 	%rd17, %r7, 4;
	add.s64 	%rd18, %rd16, %rd17;
	st.global.f32 	[%rd18], %f51;
	ret;

}


// ===== COMPILED SASS (sm_100) =====

	.target	sm_100

	.elftype	@"ET_EXEC"


//--------------------- .note.nv.tkinfo           --------------------------
	.section	.note.nv.tkinfo,"",@"SHT_NOTE"
	.sectionflags	@"SHF_NOTE_NV_TKINFO"
	.tkinfo
        /*0018*/ 	.word	0x00000002
        /*0030*/ 	.string	""
        /*0030*/ 	.string	"ptxas"
        /*0030*/ 	.string	"Cuda compilation tools, release 13.0, V13.0.88"
        /*0030*/ 	.string	"Build cuda_13.0.r13.0/compiler.36424714_0"
        /*0030*/ 	.string	"-arch sm_100 -m 64 "



//--------------------- .note.nv.cuinfo           --------------------------
	.section	.note.nv.cuinfo,"",@"SHT_NOTE"
	.sectionflags	@"SHF_NOTE_NV_CUINFO"
        /*0018*/ 	.short	0x0002
        /*001a*/ 	.short	0x0064
        /*001c*/ 	.short	0x0082
	.zero		2


//--------------------- .nv.info                  --------------------------
	.section	.nv.info,"",@"SHT_CUDA_INFO"
	.align	4


	//----- nvinfo : EIATTR_REGCOUNT
	.align		4
        /*0000*/ 	.byte	0x04, 0x2f
        /*0002*/ 	.short	(.L_1 - .L_0)
	.align		4
.L_0:
        /*0004*/ 	.word	index@(_Z20matrixMultiplicationPfS_S_)
        /*0008*/ 	.word	0x0000001d


	//----- nvinfo : EIATTR_FRAME_SIZE
	.align		4
.L_1:
        /*000c*/ 	.byte	0x04, 0x11
        /*000e*/ 	.short	(.L_3 - .L_2)
	.align		4
.L_2:
        /*0010*/ 	.word	index@(_Z20matrixMultiplicationPfS_S_)
        /*0014*/ 	.word	0x00000000


	//----- nvinfo : EIATTR_MIN_STACK_SIZE
	.align		4
.L_3:
        /*0018*/ 	.byte	0x04, 0x12
        /*001a*/ 	.short	(.L_5 - .L_4)
	.align		4
.L_4:
        /*001c*/ 	.word	index@(_Z20matrixMultiplicationPfS_S_)
        /*0020*/ 	.word	0x00000000
.L_5:


//--------------------- .nv.compat                --------------------------
	.section	.nv.compat,"",@"SHT_CUDA_COMPAT_INFO"
	.align	4
        /*0000*/ 	.byte	0x02, 0x09, 0x00, 0x00, 0x02, 0x02, 0x01, 0x00, 0x02, 0x05, 0x05, 0x00, 0x03, 0x07, 0x01, 0x01
        /*0010*/ 	.byte	0x02, 0x03, 0x00, 0x00, 0x02, 0x06, 0x01, 0x00, 0x04, 0x0b, 0x08, 0x00, 0x09, 0x00, 0x00, 0x00
        /*0020*/ 	.byte	0x00, 0x00, 0x00, 0x00


//--------------------- .nv.info._Z20matrixMultiplicationPfS_S_ --------------------------
	.section	.nv.info._Z20matrixMultiplicationPfS_S_,"",@"SHT_CUDA_INFO"
	.sectionflags	@""
	.align	4


	//----- nvinfo : EIATTR_CUDA_API_VERSION
	.align		4
        /*0000*/ 	.byte	0x04, 0x37
        /*0002*/ 	.short	(.L_7 - .L_6)
.L_6:
        /*0004*/ 	.word	0x00000082


	//----- nvinfo : EIATTR_KPARAM_INFO
	.align		4
.L_7:
        /*0008*/ 	.byte	0x04, 0x17
        /*000a*/ 	.short	(.L_9 - .L_8)
.L_8:
        /*000c*/ 	.word	0x00000000
        /*0010*/ 	.short	0x0002
        /*0012*/ 	.short	0x0010
        /*0014*/ 	.byte	0x00, 0xf5, 0x21, 0x00


	//----- nvinfo : EIATTR_KPARAM_INFO
	.align		4
.L_9:
        /*0018*/ 	.byte	0x04, 0x17
        /*001a*/ 	.short	(.L_11 - .L_10)
.L_10:
        /*001c*/ 	.word	0x00000000
        /*0020*/ 	.short	0x0001
        /*0022*/ 	.short	0x0008
        /*0024*/ 	.byte	0x00, 0xf5, 0x21, 0x00


	//----- nvinfo : EIATTR_KPARAM_INFO
	.align		4
.L_11:
        /*0028*/ 	.byte	0x04, 0x17
        /*002a*/ 	.short	(.L_13 - .L_12)
.L_12:
        /*002c*/ 	.word	0x00000000
        /*0030*/ 	.short	0x0000
        /*0032*/ 	.short	0x0000
        /*0034*/ 	.byte	0x00, 0xf5, 0x21, 0x00


	//----- nvinfo : EIATTR_SPARSE_MMA_MASK
	.align		4
.L_13:
        /*0038*/ 	.byte	0x03, 0x50
        /*003a*/ 	.short	0x0000


	//----- nvinfo : EIATTR_MAXREG_COUNT
	.align		4
        /*003c*/ 	.byte	0x03, 0x1b
        /*003e*/ 	.short	0x00ff


	//----- nvinfo : EIATTR_MERCURY_ISA_VERSION
	.align		4
        /*0040*/ 	.byte	0x03, 0x5f
        /*0042*/ 	.short	0x0101


	//----- nvinfo : EIATTR_VRC_CTA_INIT_COUNT
	.align		4
        /*0044*/ 	.byte	0x02, 0x4a
	.zero		1
	.zero		1


	//----- nvinfo : EIATTR_EXIT_INSTR_OFFSETS
	.align		4
        /*0048*/ 	.byte	0x04, 0x1c
        /*004a*/ 	.short	(.L_15 - .L_14)


	//   ....[0]....
.L_14:
        /*004c*/ 	.word	0x000004c0


	//----- nvinfo : EIATTR_CBANK_PARAM_SIZE
	.align		4
.L_15:
        /*0050*/ 	.byte	0x03, 0x19
        /*0052*/ 	.short	0x0018


	//----- nvinfo : EIATTR_PARAM_CBANK
	.align		4
        /*0054*/ 	.byte	0x04, 0x0a
        /*0056*/ 	.short	(.L_17 - .L_16)
	.align		4
.L_16:
        /*0058*/ 	.word	index@(.nv.constant0._Z20matrixMultiplicationPfS_S_)
        /*005c*/ 	.short	0x0380
        /*005e*/ 	.short	0x0018


	//----- nvinfo : EIATTR_SW_WAR
	.align		4
.L_17:
        /*0060*/ 	.byte	0x04, 0x36
        /*0062*/ 	.short	(.L_19 - .L_18)
.L_18:
        /*0064*/ 	.word	0x00000008
.L_19:


//--------------------- .nv.callgraph             --------------------------
	.section	.nv.callgraph,"",@"SHT_CUDA_CALLGRAPH"
	.align	4
	.sectionentsize	8
	.align		4
        /*0000*/ 	.word	0x00000000
	.align		4
        /*0004*/ 	.word	0xffffffff
	.align		4
        /*0008*/ 	.word	0x00000000
	.align		4
        /*000c*/ 	.word	0xfffffffe
	.align		4
        /*0010*/ 	.word	0x00000000
	.align		4
        /*0014*/ 	.word	0xfffffffd
	.align		4
        /*0018*/ 	.word	0x00000000
	.align		4
        /*001c*/ 	.word	0xfffffffc


//--------------------- .text._Z20matrixMultiplicationPfS_S_ --------------------------
	.section	.text._Z20matrixMultiplicationPfS_S_,"ax",@progbits
	.align	128
        .global         _Z20matrixMultiplicationPfS_S_
        .type           _Z20matrixMultiplicationPfS_S_,@function
        .size           _Z20matrixMultiplicationPfS_S_,(.L_x_2 - _Z20matrixMultiplicationPfS_S_)
        .other          _Z20matrixMultiplicationPfS_S_,@"STO_CUDA_ENTRY STV_DEFAULT"
_Z20matrixMultiplicationPfS_S_:
.text._Z20matrixMultiplicationPfS_S_:
[----:B------:R-:W-:Y:S01]  /*0000*/  LDC R1, c[0x0][0x37c] ;  /* 0x0000df00ff017b82 */ /* 0x000fe20000000800 */
[----:B------:R-:W0:Y:S07]  /*0010*/  S2R R0, SR_CTAID.X ;  /* 0x0000000000007919 */ /* 0x000e2e0000002500 */
[----:B------:R-:W0:Y:S01]  /*0020*/  LDC.64 R2, c[0x0][0x380] ;  /* 0x0000e000ff027b82 */ /* 0x000e220000000a00 */
[----:B------:R-:W-:Y:S01]  /*0030*/  HFMA2 R11, -RZ, RZ, 0, 0 ;  /* 0x00000000ff0b7431 */ /* 0x000fe200000001ff */
[----:B------:R-:W1:Y:S01]  /*0040*/  LDCU.64 UR6, c[0x0][0x358] ;  /* 0x00006b00ff0677ac */ /* 0x000e620008000a00 */
[----:B------:R-:W2:Y:S01]  /*0050*/  S2R R6, SR_TID.X ;  /* 0x0000000000067919 */ /* 0x000ea20000002100 */
[----:B------:R-:W-:-:S04]  /*0060*/  UMOV UR4, URZ ;  /* 0x000000ff00047c82 */ /* 0x000fc80008000000 */
[----:B------:R-:W2:Y:S01]  /*0070*/  LDC.64 R4, c[0x0][0x388] ;  /* 0x0000e200ff047b82 */ /* 0x000ea20000000a00 */
[----:B0-----:R-:W-:-:S04]  /*0080*/  IMAD.WIDE.U32 R2, R0, 0x1000, R2 ;  /* 0x0000100000027825 */ /* 0x001fc800078e0002 */
[----:B--2---:R-:W-:Y:S01]  /*0090*/  IMAD.WIDE.U32 R4, R6, 0x4, R4 ;  /* 0x0000000406047825 */ /* 0x004fe200078e0004 */
[----:B------:R-:W-:Y:S02]  /*00a0*/  IADD3 R9, P0, PT, R2, 0x20, RZ ;  /* 0x0000002002097810 */ /* 0x000fe40007f1e0ff */
[----:B------:R-:W-:Y:S02]  /*00b0*/  IADD3 R2, P1, PT, R4, 0x8000, RZ ;  /* 0x0000800004027810 */ /* 0x000fe40007f3e0ff */
[----:B------:R-:W-:Y:S02]  /*00c0*/  IADD3.X R10, PT, PT, RZ, R3, RZ, P0, !PT ;  /* 0x00000003ff0a7210 */ /* 0x000fe400007fe4ff */
[----:B-1----:R-:W-:-:S09]  /*00d0*/  IADD3.X R3, PT, PT, RZ, R5, RZ, P1, !PT ;  /* 0x00000005ff037210 */ /* 0x002fd20000ffe4ff */
.L_x_0:
[----:B------:R-:W-:Y:S01]  /*00e0*/  MOV R4, R9 ;  /* 0x0000000900047202 */ /* 0x000fe20000000f00 */
[----:B------:R-:W2:Y:S01]  /*00f0*/  LDG.E R13, desc[UR6][R2.64+-0x8000] ;  /* 0xff800006020d7981 */ /* 0x000ea2000c1e1900 */
[----:B------:R-:W-:-:S03]  /*0100*/  MOV R5, R10 ;  /* 0x0000000a00057202 */ /* 0x000fc60000000f00 */
[----:B------:R-:W3:Y:S04]  /*0110*/  LDG.E R26, desc[UR6][R2.64+-0x7000] ;  /* 0xff900006021a7981 */ /* 0x000ee8000c1e1900 */
[----:B------:R-:W2:Y:S04]  /*0120*/  LDG.E R12, desc[UR6][R4.64+-0x20] ;  /* 0xffffe006040c7981 */ /* 0x000ea8000c1e1900 */
[----:B------:R-:W3:Y:S04]  /*0130*/  LDG.E R25, desc[UR6][R4.64+-0x1c] ;  /* 0xffffe40604197981 */ /* 0x000ee8000c1e1900 */
[----:B------:R-:W4:Y:S04]  /*0140*/  LDG.E R19, desc[UR6][R4.64+-0x18] ;  /* 0xffffe80604137981 */ /* 0x000f28000c1e1900 */
[----:B------:R-:W4:Y:S04]  /*0150*/  LDG.E R20, desc[UR6][R2.64+-0x6000] ;  /* 0xffa0000602147981 */ /* 0x000f28000c1e1900 */
[----:B------:R-:W5:Y:S04]  /*0160*/  LDG.E R22, desc[UR6][R4.64+-0x14] ;  /* 0xffffec0604167981 */ /* 0x000f68000c1e1900 */
        /* <DEDUP_REMOVED lines=11> */
[----:B------:R-:W5:Y:S01]  /*0220*/  LDG.E R14, desc[UR6][R2.64+0x1000] ;  /* 0x00100006020e7981 */ /* 0x000f62000c1e1900 */
[----:B--2---:R-:W-:-:S03]  /*0230*/  FFMA R12, R12, R13, R11 ;  /* 0x0000000d0c0c7223 */ /* 0x004fc6000000000b */
[----:B------:R-:W2:Y:S01]  /*0240*/  LDG.E R13, desc[UR6][R4.64+0x4] ;  /* 0x00000406040d7981 */ /* 0x000ea2000c1e1900 */
[----:B---3--:R-:W-:-:S03]  /*0250*/  FFMA R26, R25, R26, R12 ;  /* 0x0000001a191a7223 */ /* 0x008fc6000000000c */
[----:B------:R-:W3:Y:S04]  /*0260*/  LDG.E R11, desc[UR6][R4.64+0x8] ;  /* 0x00000806040b7981 */ /* 0x000ee8000c1e1900 */
[----:B------:R-:W3:Y:S01]  /*0270*/  LDG.E R12, desc[UR6][R2.64+0x2000] ;  /* 0x00200006020c7981 */ /* 0x000ee2000c1e1900 */
[----:B----4-:R-:W-:-:S03]  /*0280*/  FFMA R25, R19, R20, R26 ;  /* 0x0000001413197223 */ /* 0x010fc6000000001a */
[----:B------:R-:W4:Y:S04]  /*0290*/  LDG.E R19, desc[UR6][R4.64+0xc] ;  /* 0x00000c0604137981 */ /* 0x000f28000c1e1900 */
[----:B------:R-:W4:Y:S01]  /*02a0*/  LDG.E R20, desc[UR6][R2.64+0x3000] ;  /* 0x0030000602147981 */ /* 0x000f22000c1e1900 */
[----:B-----5:R-:W-:-:S03]  /*02b0*/  FFMA R26, R22, R21, R25 ;  /* 0x00000015161a7223 */ /* 0x020fc60000000019 */
[----:B------:R-:W5:Y:S04]  /*02c0*/  LDG.E R21, desc[UR6][R4.64+0x10] ;  /* 0x0000100604157981 */ /* 0x000f68000c1e1900 */
[----:B------:R-:W5:Y:S01]  /*02d0*/  LDG.E R22, desc[UR6][R2.64+0x4000] ;  /* 0x0040000602167981 */ /* 0x000f62000c1e1900 */
[----:B------:R-:W-:-:S03]  /*02e0*/  FFMA R26, R23, R24, R26 ;  /* 0x00000018171a7223 */ /* 0x000fc6000000001a */
[----:B------:R-:W5:Y:S04]  /*02f0*/  LDG.E R23, desc[UR6][R4.64+0x14] ;  /* 0x0000140604177981 */ /* 0x000f68000c1e1900 */
[----:B------:R-:W5:Y:S01]  /*0300*/  LDG.E R24, desc[UR6][R2.64+0x5000] ;  /* 0x0050000602187981 */ /* 0x000f62000c1e1900 */
[----:B------:R-:W-:-:S03]  /*0310*/  FFMA R26, R17, R18, R26 ;  /* 0x00000012111a7223 */ /* 0x000fc6000000001a */
[----:B------:R-:W5:Y:S04]  /*0320*/  LDG.E R18, desc[UR6][R4.64+0x18] ;  /* 0x0000180604127981 */ /* 0x000f68000c1e1900 */
[----:B------:R-:W5:Y:S01]  /*0330*/  LDG.E R17, desc[UR6][R2.64+0x6000] ;  /* 0x0060000602117981 */ /* 0x000f62000c1e1900 */
[----:B------:R-:W-:-:S03]  /*0340*/  FFMA R25, R7, R8, R26 ;  /* 0x0000000807197223 */ /* 0x000fc6000000001a */
[----:B------:R-:W5:Y:S04]  /*0350*/  LDG.E R7, desc[UR6][R4.64+0x1c] ;  /* 0x00001c0604077981 */ /* 0x000f68000c1e1900 */
[----:B------:R0:W5:Y:S01]  /*0360*/  LDG.E R8, desc[UR6][R2.64+0x7000] ;  /* 0x0070000602087981 */ /* 0x000162000c1e1900 */
[----:B------:R-:W-:-:S04]  /*0370*/  FFMA R10, R10, R9, R25 ;  /* 0x000000090a0a7223 */ /* 0x000fc80000000019 */
[----:B------:R-:W-:Y:S01]  /*0380*/  FFMA R10, R15, R16, R10 ;  /* 0x000000100f0a7223 */ /* 0x000fe2000000000a */
[----:B------:R-:W-:-:S04]  /*0390*/  UIADD3 UR4, UPT, UPT, UR4, 0x10, URZ ;  /* 0x0000001004047890 */ /* 0x000fc8000fffe0ff */
[----:B------:R-:W-:Y:S01]  /*03a0*/  UISETP.NE.AND UP0, UPT, UR4, 0x400, UPT ;  /* 0x000004000400788c */ /* 0x000fe2000bf05270 */
[----:B------:R-:W-:Y:S02]  /*03b0*/  IADD3 R9, P0, PT, R4, 0x40, RZ ;  /* 0x0000004004097810 */ /* 0x000fe40007f1e0ff */
[----:B0-----:R-:W-:-:S04]  /*03c0*/  IADD3 R2, P1, PT, R2, 0x10000, RZ ;  /* 0x0001000002027810 */ /* 0x001fc80007f3e0ff */
[----:B------:R-:W-:Y:S01]  /*03d0*/  IADD3.X R3, PT, PT, RZ, R3, RZ, P1, !PT ;  /* 0x00000003ff037210 */ /* 0x000fe20000ffe4ff */
[----:B--2---:R-:W-:-:S04]  /*03e0*/  FFMA R10, R13, R14, R10 ;  /* 0x0000000e0d0a7223 */ /* 0x004fc8000000000a */
[----:B---3--:R-:W-:-:S04]  /*03f0*/  FFMA R10, R11, R12, R10 ;  /* 0x0000000c0b0a7223 */ /* 0x008fc8000000000a */
[----:B----4-:R-:W-:-:S04]  /*0400*/  FFMA R10, R19, R20, R10 ;  /* 0x00000014130a7223 */ /* 0x010fc8000000000a */
[----:B-----5:R-:W-:-:S04]  /*0410*/  FFMA R10, R21, R22, R10 ;  /* 0x00000016150a7223 */ /* 0x020fc8000000000a */
[----:B------:R-:W-:Y:S01]  /*0420*/  FFMA R23, R23, R24, R10 ;  /* 0x0000001817177223 */ /* 0x000fe2000000000a */
[----:B------:R-:W-:-:S03]  /*0430*/  IADD3.X R10, PT, PT, RZ, R5, RZ, P0, !PT ;  /* 0x00000005ff0a7210 */ /* 0x000fc600007fe4ff */
[----:B------:R-:W-:-:S04]  /*0440*/  FFMA R18, R18, R17, R23 ;  /* 0x0000001112127223 */ /* 0x000fc80000000017 */
[----:B------:R-:W-:Y:S01]  /*0450*/  FFMA R11, R7, R8, R18 ;  /* 0x00000008070b7223 */ /* 0x000fe20000000012 */
[----:B------:R-:W-:Y:S06]  /*0460*/  BRA.U UP0, `(.L_x_0) ;  /* 0xfffffffd001c7547 */ /* 0x000fec000b83ffff */
[----:B------:R-:W0:Y:S01]  /*0470*/  LDC.64 R2, c[0x0][0x390] ;  /* 0x0000e400ff027b82 */ /* 0x000e220000000a00 */
[----:B------:R-:W-:-:S04]  /*0480*/  SHF.L.U32 R5, R0, 0xa, RZ ;  /* 0x0000000a00057819 */ /* 0x000fc800000006ff */
[----:B------:R-:W-:-:S05]  /*0490*/  LOP3.LUT R5, R5, R6, RZ, 0xfc, !PT ;  /* 0x0000000605057212 */ /* 0x000fca00078efcff */
[----:B0-----:R-:W-:-:S05]  /*04a0*/  IMAD.WIDE.U32 R2, R5, 0x4, R2 ;  /* 0x0000000405027825 */ /* 0x001fca00078e0002 */
[----:B------:R-:W-:Y:S01]  /*04b0*/  STG.E desc[UR6][R2.64], R11 ;  /* 0x0000000b02007986 */ /* 0x000fe2000c101906 */
[----:B------:R-:W-:Y:S05]  /*04c0*/  EXIT ;  /* 0x000000000000794d */ /* 0x000fea0003800000 */
.L_x_1:
[----:B------:R-:W-:-:S00]  /*04d0*/  BRA `(.L_x_1) ;  /* 0xfffffffc00fc7947 */ /* 0x000fc0000383ffff */
[----:B------:R-:W-:-:S00]  /*04e0*/  NOP ;  /* 0x0000000000007918 */ /* 0x000fc00000000000 */
        /* <DEDUP_REMOVED lines=9> */
.L_x_2:


//--------------------- .nv.shared.reserved.0     --------------------------
	.section	.nv.shared.reserved.0,"aw",@nobits
	.weak		__nv_reservedSMEM_offset_0_alias
	.size		__nv_reservedSMEM_offset_0_alias, 0, 64
	.other		__nv_reservedSMEM_offset_0_alias,@"STO_CUDA_RESERVED_SHARED STV_DEFAULT"
__nv_reservedSMEM_offset_0_alias:
	.zero		0
	.zero		64


//--------------------- .nv.constant0._Z20matrixMultiplicationPfS_S_ --------------------------
	.section	.nv.constant0._Z20matrixMultiplicationPfS_S_,"a",@progbits
	.sectionflags	@""
	.align	4
.nv.constant0._Z20matrixMultiplicationPfS_S_:
	.zero		920


//--------------------- SYMBOLS --------------------------

	.type		.nv.reservedSmem.offset0,@object
	.size		.nv.reservedSmem.offset0,0x4
